//
// Generated by NVIDIA NVVM Compiler
//
// Compiler Build ID: CL-36424714
// Cuda compilation tools, release 13.0, V13.0.88
// Based on NVVM 20.0.0
//

.version 9.0
.target sm_100
.address_size 64

	// .globl	_Z14print_from_gpuv
.extern .func  (.param .b32 func_retval0) vprintf
(
	.param .b64 vprintf_param_0,
	.param .b64 vprintf_param_1
)
;
.global .align 1 .b8 $str[51] = {104, 101, 108, 108, 111, 32, 102, 114, 105, 101, 110, 100, 115, 44, 32, 102, 114, 111, 109, 32, 116, 104, 114, 101, 97, 100, 32, 91, 37, 100, 44, 32, 37, 100, 93, 32, 32, 70, 114, 111, 109, 32, 100, 101, 118, 105, 99, 101, 32, 10};

.visible .entry _Z14print_from_gpuv()
{
	.local .align 8 .b8 	__local_depot0[8];
	.reg .b64 	%SP;
	.reg .b64 	%SPL;
	.reg .b32 	%r<5>;
	.reg .b64 	%rd<5>;

	mov.u64 	%SPL, __local_depot0;
	cvta.local.u64 	%SP, %SPL;
	add.u64 	%rd1, %SP, 0;
	add.u64 	%rd2, %SPL, 0;
	mov.u32 	%r1, %tid.x;
	mov.u32 	%r2, %ctaid.x;
	st.local.v2.u32 	[%rd2], {%r1, %r2};
	mov.u64 	%rd3, $str;
	cvta.global.u64 	%rd4, %rd3;
	{ // callseq 0, 0
	.param .b64 param0;
	st.param.b64 	[param0], %rd4;
	.param .b64 param1;
	st.param.b64 	[param1], %rd1;
	.param .b32 retval0;
	call.uni (retval0), 
	vprintf, 
	(
	param0, 
	param1
	);
	ld.param.b32 	%r3, [retval0];
	} // callseq 0
	ret;

}


// ===== COMPILED SASS (sm_100) =====

	.target	sm_100

	.elftype	@"ET_EXEC"


//--------------------- .note.nv.tkinfo           --------------------------
	.section	.note.nv.tkinfo,"",@"SHT_NOTE"
	.sectionflags	@"SHF_NOTE_NV_TKINFO"
	.tkinfo
        /*0018*/ 	.word	0x00000002
        /*0030*/ 	.string	""
        /*0030*/ 	.string	"ptxas"
        /*0030*/ 	.string	"Cuda compilation tools, release 13.0, V13.0.88"
        /*0030*/ 	.string	"Build cuda_13.0.r13.0/compiler.36424714_0"
        /*0030*/ 	.string	"-arch sm_100 -m 64 "



//--------------------- .note.nv.cuinfo           --------------------------
	.section	.note.nv.cuinfo,"",@"SHT_NOTE"
	.sectionflags	@"SHF_NOTE_NV_CUINFO"
        /*0018*/ 	.short	0x0002
        /*001a*/ 	.short	0x0064
        /*001c*/ 	.short	0x0082
	.zero		2


//--------------------- .nv.info                  --------------------------
	.section	.nv.info,"",@"SHT_CUDA_INFO"
	.align	4


	//----- nvinfo : EIATTR_REGCOUNT
	.align		4
        /*0000*/ 	.byte	0x04, 0x2f
        /*0002*/ 	.short	(.L_2 - .L_1)
	.align		4
.L_1:
        /*0004*/ 	.word	index@(_Z14print_from_gpuv)
        /*0008*/ 	.word	0x00000018


	//----- nvinfo : EIATTR_FRAME_SIZE
	.align		4
.L_2:
        /*000c*/ 	.byte	0x04, 0x11
        /*000e*/ 	.short	(.L_4 - .L_3)
	.align		4
.L_3:
        /*0010*/ 	.word	index@(_Z14print_from_gpuv)
        /*0014*/ 	.word	0x00000008


	//----- nvinfo : EIATTR_MIN_STACK_SIZE
	.align		4
.L_4:
        /*0018*/ 	.byte	0x04, 0x12
        /*001a*/ 	.short	(.L_6 - .L_5)
	.align		4
.L_5:
        /*001c*/ 	.word	index@(_Z14print_from_gpuv)
        /*0020*/ 	.word	0x00000008
.L_6:


//--------------------- .nv.compat                --------------------------
	.section	.nv.compat,"",@"SHT_CUDA_COMPAT_INFO"
	.align	4
        /*0000*/ 	.byte	0x02, 0x09, 0x00, 0x00, 0x02, 0x02, 0x01, 0x00, 0x02, 0x05, 0x05, 0x00, 0x03, 0x07, 0x01, 0x01
        /*0010*/ 	.byte	0x02, 0x03, 0x00, 0x00, 0x02, 0x06, 0x01, 0x00, 0x04, 0x0b, 0x08, 0x00, 0x09, 0x00, 0x00, 0x00
        /*0020*/ 	.byte	0x00, 0x00, 0x00, 0x00


//--------------------- .nv.info._Z14print_from_gpuv --------------------------
	.section	.nv.info._Z14print_from_gpuv,"",@"SHT_CUDA_INFO"
	.sectionflags	@""
	.align	4


	//----- nvinfo : EIATTR_CUDA_API_VERSION
	.align		4
        /*0000*/ 	.byte	0x04, 0x37
        /*0002*/ 	.short	(.L_8 - .L_7)
.L_7:
        /*0004*/ 	.word	0x00000082


	//----- nvinfo : EIATTR_SPARSE_MMA_MASK
	.align		4
.L_8:
        /*0008*/ 	.byte	0x03, 0x50
        /*000a*/ 	.short	0x0000


	//----- nvinfo : EIATTR_MAXREG_COUNT
	.align		4
        /*000c*/ 	.byte	0x03, 0x1b
        /*000e*/ 	.short	0x00ff


	//----- nvinfo : EIATTR_EXTERNS
	.align		4
        /*0010*/ 	.byte	0x04, 0x0f
        /*0012*/ 	.short	(.L_10 - .L_9)


	//   ....[0]....
	.align		4
.L_9:
        /*0014*/ 	.word	index@(vprintf)


	//----- nvinfo : EIATTR_MERCURY_ISA_VERSION
	.align		4
.L_10:
        /*0018*/ 	.byte	0x03, 0x5f
        /*001a*/ 	.short	0x0101


	//----- nvinfo : EIATTR_VRC_CTA_INIT_COUNT
	.align		4
        /*001c*/ 	.byte	0x02, 0x4a
	.zero		1
	.zero		1


	//----- nvinfo : EIATTR_SYSCALL_OFFSETS
	.align		4
        /*0020*/ 	.byte	0x04, 0x46
        /*0022*/ 	.short	(.L_12 - .L_11)


	//   ....[0]....
.L_11:
        /*0024*/ 	.word	0x000000f0


	//----- nvinfo : EIATTR_EXIT_INSTR_OFFSETS
	.align		4
.L_12:
        /*0028*/ 	.byte	0x04, 0x1c
        /*002a*/ 	.short	(.L_14 - .L_13)


	//   ....[0]....
.L_13:
        /*002c*/ 	.word	0x00000100


	//----- nvinfo : EIATTR_SW_WAR
	.align		4
.L_14:
        /*0030*/ 	.byte	0x04, 0x36
        /*0032*/ 	.short	(.L_16 - .L_15)
.L_15:
        /*0034*/ 	.word	0x00000008
.L_16:


//--------------------- .nv.callgraph             --------------------------
	.section	.nv.callgraph,"",@"SHT_CUDA_CALLGRAPH"
	.align	4
	.sectionentsize	8
	.align		4
        /*0000*/ 	.word	0x00000000
	.align		4
        /*0004*/ 	.word	0xffffffff
	.align		4
        /*0008*/ 	.word	index@(_Z14print_from_gpuv)
	.align		4
        /*000c*/ 	.word	index@(vprintf)
	.align		4
        /*0010*/ 	.word	0x00000000
	.align		4
        /*0014*/ 	.word	0xfffffffe
	.align		4
        /*0018*/ 	.word	0x00000000
	.align		4
        /*001c*/ 	.word	0xfffffffd
	.align		4
        /*0020*/ 	.word	0x00000000
	.align		4
        /*0024*/ 	.word	0xfffffffc


//--------------------- .nv.constant4             --------------------------
	.section	.nv.constant4,"a",@progbits
	.align	8
	.align		8
.nv.constant4:
        /*0000*/ 	.dword	vprintf
	.align		8
        /*0008*/ 	.dword	$str


//--------------------- .text._Z14print_from_gpuv --------------------------
	.section	.text._Z14print_from_gpuv,"ax",@progbits
	.align	128
        .global         _Z14print_from_gpuv
        .type           _Z14print_from_gpuv,@function
        .size           _Z14print_from_gpuv,(.L_x_2 - _Z14print_from_gpuv)
        .other          _Z14print_from_gpuv,@"STO_CUDA_ENTRY STV_DEFAULT"
_Z14print_from_gpuv:
.text._Z14print_from_gpuv:
[----:B------:R-:W0:Y:S01]  /*0000*/  LDC R1, c[0x0][0x37c] ;  /* 0x0000df00ff017b82 */ /* 0x000e220000000800 */
[----:B------:R-:W1:Y:S01]  /*0010*/  S2R R8, SR_TID.X ;  /* 0x0000000000087919 */ /* 0x000e620000002100 */
[----:B0-----:R-:W-:Y:S01]  /*0020*/  VIADD R1, R1, 0xfffffff8 ;  /* 0xfffffff801017836 */ /* 0x001fe20000000000 */
[----:B------:R-:W-:Y:S01]  /*0030*/  MOV R0, 0x0 ;  /* 0x0000000000007802 */ /* 0x000fe20000000f00 */
[----:B------:R-:W0:Y:S01]  /*0040*/  LDCU UR4, c[0x0][0x2f8] ;  /* 0x00005f00ff0477ac */ /* 0x000e220008000800 */
[----:B------:R-:W1:Y:S03]  /*0050*/  S2R R9, SR_CTAID.X ;  /* 0x0000000000097919 */ /* 0x000e660000002500 */
[----:B------:R2:W3:Y:S01]  /*0060*/  LDC.64 R2, c[0x4][R0] ;  /* 0x0100000000027b82 */ /* 0x0004e20000000a00 */
[----:B------:R-:W4:Y:S01]  /*0070*/  LDCU.64 UR6, c[0x4][0x8] ;  /* 0x01000100ff0677ac */ /* 0x000f220008000a00 */
[----:B------:R-:W5:Y:S01]  /*0080*/  LDCU UR5, c[0x0][0x2fc] ;  /* 0x00005f80ff0577ac */ /* 0x000f620008000800 */
[----:B0-----:R-:W-:Y:S01]  /*0090*/  IADD3 R6, P0, PT, R1, UR4, RZ ;  /* 0x0000000401067c10 */ /* 0x001fe2000ff1e0ff */
[----:B----4-:R-:W-:Y:S01]  /*00a0*/  IMAD.U32 R4, RZ, RZ, UR6 ;  /* 0x00000006ff047e24 */ /* 0x010fe2000f8e00ff */
[----:B------:R-:W-:-:S03]  /*00b0*/  MOV R5, UR7 ;  /* 0x0000000700057c02 */ /* 0x000fc60008000f00 */
[----:B-----5:R-:W-:Y:S01]  /*00c0*/  IMAD.X R7, RZ, RZ, UR5, P0 ;  /* 0x00000005ff077e24 */ /* 0x020fe200080e06ff */
[----:B-1----:R2:W-:Y:S07]  /*00d0*/  STL.64 [R1], R8 ;  /* 0x0000000801007387 */ /* 0x0025ee0000100a00 */
[----:B------:R-:W-:-:S07]  /*00e0*/  LEPC R20, `(.L_x_0) ;  /* 0x000000001014794e */ /* 0x000fce0000000000 */
[----:B--23--:R-:W-:Y:S05]  /*00f0*/  CALL.ABS.NOINC R2 ;  /* 0x0000000002007343 */ /* 0x00cfea0003c00000 */
.L_x_0:
[----:B------:R-:W-:Y:S05]  /*0100*/  EXIT ;  /* 0x000000000000794d */ /* 0x000fea0003800000 */
.L_x_1:
[----:B------:R-:W-:-:S00]  /*0110*/  BRA `(.L_x_1) ;  /* 0xfffffffc00fc7947 */ /* 0x000fc0000383ffff */
[----:B------:R-:W-:-:S00]  /*0120*/  NOP ;  /* 0x0000000000007918 */ /* 0x000fc00000000000 */
        /* <DEDUP_REMOVED lines=13> */
.L_x_2:


//--------------------- .nv.global.init           --------------------------
	.section	.nv.global.init,"aw",@progbits
.nv.global.init:
	.type		$str,@object
	.size		$str,(.L_0 - $str)
$str:
        /*0000*/ 	.byte	0x68, 0x65, 0x6c, 0x6c, 0x6f, 0x20, 0x66, 0x72, 0x69, 0x65, 0x6e, 0x64, 0x73, 0x2c, 0x20, 0x66
        /*0010*/ 	.byte	0x72, 0x6f, 0x6d, 0x20, 0x74, 0x68, 0x72, 0x65, 0x61, 0x64, 0x20, 0x5b, 0x25, 0x64, 0x2c, 0x20
        /*0020*/ 	.byte	0x25, 0x64, 0x5d, 0x20, 0x20, 0x46, 0x72, 0x6f, 0x6d, 0x20, 0x64, 0x65, 0x76, 0x69, 0x63, 0x65
        /*0030*/ 	.byte	0x20, 0x0a, 0x00
.L_0:


//--------------------- .nv.shared.reserved.0     --------------------------
	.section	.nv.shared.reserved.0,"aw",@nobits
	.weak		__nv_reservedSMEM_offset_0_alias
	.size		__nv_reservedSMEM_offset_0_alias, 0, 64
	.other		__nv_reservedSMEM_offset_0_alias,@"STO_CUDA_RESERVED_SHARED STV_DEFAULT"
__nv_reservedSMEM_offset_0_alias:
	.zero		0
	.zero		64


//--------------------- .nv.constant0._Z14print_from_gpuv --------------------------
	.section	.nv.constant0._Z14print_from_gpuv,"a",@progbits
	.sectionflags	@""
	.align	4
.nv.constant0._Z14print_from_gpuv:
	.zero		896


//--------------------- SYMBOLS --------------------------

	.type		.nv.reservedSmem.offset0,@object
	.size		.nv.reservedSmem.offset0,0x4
	.type		vprintf,@function
